//
// Generated by NVIDIA NVVM Compiler
//
// Compiler Build ID: CL-36424714
// Cuda compilation tools, release 13.0, V13.0.88
// Based on NVVM 20.0.0
//

.version 9.0
.target sm_100
.address_size 64

	// .globl	_Z29calculate_pairwise_dists_cudaPfS_jj
// _ZZ29calculate_pairwise_dists_cudaPfS_jjE2Ys has been demoted
// _ZZ29calculate_pairwise_dists_cudaPfS_jjE2Xs has been demoted

.visible .entry _Z29calculate_pairwise_dists_cudaPfS_jj(
	.param .u64 .ptr .align 1 _Z29calculate_pairwise_dists_cudaPfS_jj_param_0,
	.param .u64 .ptr .align 1 _Z29calculate_pairwise_dists_cudaPfS_jj_param_1,
	.param .u32 _Z29calculate_pairwise_dists_cudaPfS_jj_param_2,
	.param .u32 _Z29calculate_pairwise_dists_cudaPfS_jj_param_3
)
{
	.reg .pred 	%p<5>;
	.reg .b32 	%r<51>;
	.reg .b32 	%f<210>;
	.reg .b64 	%rd<16>;
	// demoted variable
	.shared .align 4 .b8 _ZZ29calculate_pairwise_dists_cudaPfS_jjE2Ys[1024];
	// demoted variable
	.shared .align 4 .b8 _ZZ29calculate_pairwise_dists_cudaPfS_jjE2Xs[1024];
	ld.param.u64 	%rd4, [_Z29calculate_pairwise_dists_cudaPfS_jj_param_0];
	ld.param.u32 	%r18, [_Z29calculate_pairwise_dists_cudaPfS_jj_param_3];
	cvta.to.global.u64 	%rd1, %rd4;
	mov.u32 	%r19, %ctaid.x;
	mov.u32 	%r20, %ctaid.y;
	mov.u32 	%r1, %tid.x;
	mov.u32 	%r2, %tid.y;
	shl.b32 	%r3, %r20, 4;
	mul.lo.s32 	%r50, %r18, %r3;
	shl.b32 	%r5, %r19, 4;
	add.s32 	%r21, %r18, %r50;
	add.s32 	%r6, %r21, -1;
	setp.gt.s32 	%p1, %r50, %r6;
	mov.f32 	%f209, 0f00000000;
	@%p1 bra 	$L__BB0_5;
	mad.lo.s32 	%r7, %r18, %r2, %r1;
	shl.b32 	%r22, %r2, 6;
	mov.u32 	%r23, _ZZ29calculate_pairwise_dists_cudaPfS_jjE2Ys;
	add.s32 	%r8, %r23, %r22;
	shl.b32 	%r24, %r1, 2;
	add.s32 	%r9, %r8, %r24;
	mad.lo.s32 	%r25, %r18, %r5, %r7;
	mul.wide.u32 	%rd5, %r25, 4;
	add.s64 	%rd2, %rd1, %rd5;
	shl.b32 	%r26, %r1, 6;
	mov.u32 	%r27, _ZZ29calculate_pairwise_dists_cudaPfS_jjE2Xs;
	add.s32 	%r28, %r27, %r26;
	shl.b32 	%r29, %r2, 2;
	add.s32 	%r10, %r28, %r29;
	mad.lo.s32 	%r11, %r1, -60, %r28;
	add.s32 	%r30, %r50, %r18;
	add.s32 	%r12, %r50, 16;
	max.s32 	%r31, %r30, %r12;
	not.b32 	%r32, %r50;
	add.s32 	%r13, %r31, %r32;
	and.b32  	%r33, %r13, 16;
	setp.ne.s32 	%p2, %r33, 0;
	mov.f32 	%f209, 0f00000000;
	@%p2 bra 	$L__BB0_3;
	add.s32 	%r34, %r7, %r50;
	mul.wide.u32 	%rd6, %r34, 4;
	add.s64 	%rd7, %rd1, %rd6;
	ld.global.f32 	%f10, [%rd7];
	st.shared.f32 	[%r9], %f10;
	ld.global.f32 	%f11, [%rd2];
	st.shared.f32 	[%r10], %f11;
	bar.sync 	0;
	ld.shared.f32 	%f12, [%r8];
	ld.shared.f32 	%f13, [%r11];
	sub.f32 	%f14, %f12, %f13;
	fma.rn.f32 	%f15, %f14, %f14, 0f00000000;
	ld.shared.f32 	%f16, [%r8+4];
	ld.shared.f32 	%f17, [%r11+64];
	sub.f32 	%f18, %f16, %f17;
	fma.rn.f32 	%f19, %f18, %f18, %f15;
	ld.shared.f32 	%f20, [%r8+8];
	ld.shared.f32 	%f21, [%r11+128];
	sub.f32 	%f22, %f20, %f21;
	fma.rn.f32 	%f23, %f22, %f22, %f19;
	ld.shared.f32 	%f24, [%r8+12];
	ld.shared.f32 	%f25, [%r11+192];
	sub.f32 	%f26, %f24, %f25;
	fma.rn.f32 	%f27, %f26, %f26, %f23;
	ld.shared.f32 	%f28, [%r8+16];
	ld.shared.f32 	%f29, [%r11+256];
	sub.f32 	%f30, %f28, %f29;
	fma.rn.f32 	%f31, %f30, %f30, %f27;
	ld.shared.f32 	%f32, [%r8+20];
	ld.shared.f32 	%f33, [%r11+320];
	sub.f32 	%f34, %f32, %f33;
	fma.rn.f32 	%f35, %f34, %f34, %f31;
	ld.shared.f32 	%f36, [%r8+24];
	ld.shared.f32 	%f37, [%r11+384];
	sub.f32 	%f38, %f36, %f37;
	fma.rn.f32 	%f39, %f38, %f38, %f35;
	ld.shared.f32 	%f40, [%r8+28];
	ld.shared.f32 	%f41, [%r11+448];
	sub.f32 	%f42, %f40, %f41;
	fma.rn.f32 	%f43, %f42, %f42, %f39;
	ld.shared.f32 	%f44, [%r8+32];
	ld.shared.f32 	%f45, [%r11+512];
	sub.f32 	%f46, %f44, %f45;
	fma.rn.f32 	%f47, %f46, %f46, %f43;
	ld.shared.f32 	%f48, [%r8+36];
	ld.shared.f32 	%f49, [%r11+576];
	sub.f32 	%f50, %f48, %f49;
	fma.rn.f32 	%f51, %f50, %f50, %f47;
	ld.shared.f32 	%f52, [%r8+40];
	ld.shared.f32 	%f53, [%r11+640];
	sub.f32 	%f54, %f52, %f53;
	fma.rn.f32 	%f55, %f54, %f54, %f51;
	ld.shared.f32 	%f56, [%r8+44];
	ld.shared.f32 	%f57, [%r11+704];
	sub.f32 	%f58, %f56, %f57;
	fma.rn.f32 	%f59, %f58, %f58, %f55;
	ld.shared.f32 	%f60, [%r8+48];
	ld.shared.f32 	%f61, [%r11+768];
	sub.f32 	%f62, %f60, %f61;
	fma.rn.f32 	%f63, %f62, %f62, %f59;
	ld.shared.f32 	%f64, [%r8+52];
	ld.shared.f32 	%f65, [%r11+832];
	sub.f32 	%f66, %f64, %f65;
	fma.rn.f32 	%f67, %f66, %f66, %f63;
	ld.shared.f32 	%f68, [%r8+56];
	ld.shared.f32 	%f69, [%r11+896];
	sub.f32 	%f70, %f68, %f69;
	fma.rn.f32 	%f71, %f70, %f70, %f67;
	ld.shared.f32 	%f72, [%r8+60];
	ld.shared.f32 	%f73, [%r11+960];
	sub.f32 	%f74, %f72, %f73;
	fma.rn.f32 	%f209, %f74, %f74, %f71;
	bar.sync 	0;
	mov.u32 	%r50, %r12;
$L__BB0_3:
	setp.lt.u32 	%p3, %r13, 16;
	@%p3 bra 	$L__BB0_5;
$L__BB0_4:
	add.s32 	%r35, %r7, %r50;
	mul.wide.u32 	%rd8, %r35, 4;
	add.s64 	%rd9, %rd1, %rd8;
	ld.global.f32 	%f75, [%rd9];
	st.shared.f32 	[%r9], %f75;
	ld.global.f32 	%f76, [%rd2];
	st.shared.f32 	[%r10], %f76;
	bar.sync 	0;
	ld.shared.f32 	%f77, [%r8];
	ld.shared.f32 	%f78, [%r11];
	sub.f32 	%f79, %f77, %f78;
	fma.rn.f32 	%f80, %f79, %f79, %f209;
	ld.shared.f32 	%f81, [%r8+4];
	ld.shared.f32 	%f82, [%r11+64];
	sub.f32 	%f83, %f81, %f82;
	fma.rn.f32 	%f84, %f83, %f83, %f80;
	ld.shared.f32 	%f85, [%r8+8];
	ld.shared.f32 	%f86, [%r11+128];
	sub.f32 	%f87, %f85, %f86;
	fma.rn.f32 	%f88, %f87, %f87, %f84;
	ld.shared.f32 	%f89, [%r8+12];
	ld.shared.f32 	%f90, [%r11+192];
	sub.f32 	%f91, %f89, %f90;
	fma.rn.f32 	%f92, %f91, %f91, %f88;
	ld.shared.f32 	%f93, [%r8+16];
	ld.shared.f32 	%f94, [%r11+256];
	sub.f32 	%f95, %f93, %f94;
	fma.rn.f32 	%f96, %f95, %f95, %f92;
	ld.shared.f32 	%f97, [%r8+20];
	ld.shared.f32 	%f98, [%r11+320];
	sub.f32 	%f99, %f97, %f98;
	fma.rn.f32 	%f100, %f99, %f99, %f96;
	ld.shared.f32 	%f101, [%r8+24];
	ld.shared.f32 	%f102, [%r11+384];
	sub.f32 	%f103, %f101, %f102;
	fma.rn.f32 	%f104, %f103, %f103, %f100;
	ld.shared.f32 	%f105, [%r8+28];
	ld.shared.f32 	%f106, [%r11+448];
	sub.f32 	%f107, %f105, %f106;
	fma.rn.f32 	%f108, %f107, %f107, %f104;
	ld.shared.f32 	%f109, [%r8+32];
	ld.shared.f32 	%f110, [%r11+512];
	sub.f32 	%f111, %f109, %f110;
	fma.rn.f32 	%f112, %f111, %f111, %f108;
	ld.shared.f32 	%f113, [%r8+36];
	ld.shared.f32 	%f114, [%r11+576];
	sub.f32 	%f115, %f113, %f114;
	fma.rn.f32 	%f116, %f115, %f115, %f112;
	ld.shared.f32 	%f117, [%r8+40];
	ld.shared.f32 	%f118, [%r11+640];
	sub.f32 	%f119, %f117, %f118;
	fma.rn.f32 	%f120, %f119, %f119, %f116;
	ld.shared.f32 	%f121, [%r8+44];
	ld.shared.f32 	%f122, [%r11+704];
	sub.f32 	%f123, %f121, %f122;
	fma.rn.f32 	%f124, %f123, %f123, %f120;
	ld.shared.f32 	%f125, [%r8+48];
	ld.shared.f32 	%f126, [%r11+768];
	sub.f32 	%f127, %f125, %f126;
	fma.rn.f32 	%f128, %f127, %f127, %f124;
	ld.shared.f32 	%f129, [%r8+52];
	ld.shared.f32 	%f130, [%r11+832];
	sub.f32 	%f131, %f129, %f130;
	fma.rn.f32 	%f132, %f131, %f131, %f128;
	ld.shared.f32 	%f133, [%r8+56];
	ld.shared.f32 	%f134, [%r11+896];
	sub.f32 	%f135, %f133, %f134;
	fma.rn.f32 	%f136, %f135, %f135, %f132;
	ld.shared.f32 	%f137, [%r8+60];
	ld.shared.f32 	%f138, [%r11+960];
	sub.f32 	%f139, %f137, %f138;
	fma.rn.f32 	%f140, %f139, %f139, %f136;
	bar.sync 	0;
	add.s32 	%r44, %r35, 16;
	mul.wide.u32 	%rd10, %r44, 4;
	add.s64 	%rd11, %rd1, %rd10;
	ld.global.f32 	%f141, [%rd11];
	st.shared.f32 	[%r9], %f141;
	ld.global.f32 	%f142, [%rd2];
	st.shared.f32 	[%r10], %f142;
	bar.sync 	0;
	ld.shared.f32 	%f143, [%r8];
	ld.shared.f32 	%f144, [%r11];
	sub.f32 	%f145, %f143, %f144;
	fma.rn.f32 	%f146, %f145, %f145, %f140;
	ld.shared.f32 	%f147, [%r8+4];
	ld.shared.f32 	%f148, [%r11+64];
	sub.f32 	%f149, %f147, %f148;
	fma.rn.f32 	%f150, %f149, %f149, %f146;
	ld.shared.f32 	%f151, [%r8+8];
	ld.shared.f32 	%f152, [%r11+128];
	sub.f32 	%f153, %f151, %f152;
	fma.rn.f32 	%f154, %f153, %f153, %f150;
	ld.shared.f32 	%f155, [%r8+12];
	ld.shared.f32 	%f156, [%r11+192];
	sub.f32 	%f157, %f155, %f156;
	fma.rn.f32 	%f158, %f157, %f157, %f154;
	ld.shared.f32 	%f159, [%r8+16];
	ld.shared.f32 	%f160, [%r11+256];
	sub.f32 	%f161, %f159, %f160;
	fma.rn.f32 	%f162, %f161, %f161, %f158;
	ld.shared.f32 	%f163, [%r8+20];
	ld.shared.f32 	%f164, [%r11+320];
	sub.f32 	%f165, %f163, %f164;
	fma.rn.f32 	%f166, %f165, %f165, %f162;
	ld.shared.f32 	%f167, [%r8+24];
	ld.shared.f32 	%f168, [%r11+384];
	sub.f32 	%f169, %f167, %f168;
	fma.rn.f32 	%f170, %f169, %f169, %f166;
	ld.shared.f32 	%f171, [%r8+28];
	ld.shared.f32 	%f172, [%r11+448];
	sub.f32 	%f173, %f171, %f172;
	fma.rn.f32 	%f174, %f173, %f173, %f170;
	ld.shared.f32 	%f175, [%r8+32];
	ld.shared.f32 	%f176, [%r11+512];
	sub.f32 	%f177, %f175, %f176;
	fma.rn.f32 	%f178, %f177, %f177, %f174;
	ld.shared.f32 	%f179, [%r8+36];
	ld.shared.f32 	%f180, [%r11+576];
	sub.f32 	%f181, %f179, %f180;
	fma.rn.f32 	%f182, %f181, %f181, %f178;
	ld.shared.f32 	%f183, [%r8+40];
	ld.shared.f32 	%f184, [%r11+640];
	sub.f32 	%f185, %f183, %f184;
	fma.rn.f32 	%f186, %f185, %f185, %f182;
	ld.shared.f32 	%f187, [%r8+44];
	ld.shared.f32 	%f188, [%r11+704];
	sub.f32 	%f189, %f187, %f188;
	fma.rn.f32 	%f190, %f189, %f189, %f186;
	ld.shared.f32 	%f191, [%r8+48];
	ld.shared.f32 	%f192, [%r11+768];
	sub.f32 	%f193, %f191, %f192;
	fma.rn.f32 	%f194, %f193, %f193, %f190;
	ld.shared.f32 	%f195, [%r8+52];
	ld.shared.f32 	%f196, [%r11+832];
	sub.f32 	%f197, %f195, %f196;
	fma.rn.f32 	%f198, %f197, %f197, %f194;
	ld.shared.f32 	%f199, [%r8+56];
	ld.shared.f32 	%f200, [%r11+896];
	sub.f32 	%f201, %f199, %f200;
	fma.rn.f32 	%f202, %f201, %f201, %f198;
	ld.shared.f32 	%f203, [%r8+60];
	ld.shared.f32 	%f204, [%r11+960];
	sub.f32 	%f205, %f203, %f204;
	fma.rn.f32 	%f209, %f205, %f205, %f202;
	bar.sync 	0;
	add.s32 	%r50, %r50, 32;
	setp.le.s32 	%p4, %r50, %r6;
	@%p4 bra 	$L__BB0_4;
$L__BB0_5:
	ld.param.u32 	%r48, [_Z29calculate_pairwise_dists_cudaPfS_jj_param_2];
	ld.param.u64 	%rd15, [_Z29calculate_pairwise_dists_cudaPfS_jj_param_1];
	cvta.to.global.u64 	%rd12, %rd15;
	add.s32 	%r45, %r3, %r2;
	add.s32 	%r46, %r5, %r1;
	mad.lo.s32 	%r47, %r48, %r45, %r46;
	mul.wide.s32 	%rd13, %r47, 4;
	add.s64 	%rd14, %rd12, %rd13;
	st.global.f32 	[%rd14], %f209;
	ret;

}


// ===== COMPILED SASS (sm_100) =====

	.target	sm_100

	.elftype	@"ET_EXEC"


//--------------------- .note.nv.tkinfo           --------------------------
	.section	.note.nv.tkinfo,"",@"SHT_NOTE"
	.sectionflags	@"SHF_NOTE_NV_TKINFO"
	.tkinfo
        /*0018*/ 	.word	0x00000002
        /*0030*/ 	.string	""
        /*0030*/ 	.string	"ptxas"
        /*0030*/ 	.string	"Cuda compilation tools, release 13.0, V13.0.88"
        /*0030*/ 	.string	"Build cuda_13.0.r13.0/compiler.36424714_0"
        /*0030*/ 	.string	"-arch sm_100 -m 64 "



//--------------------- .note.nv.cuinfo           --------------------------
	.section	.note.nv.cuinfo,"",@"SHT_NOTE"
	.sectionflags	@"SHF_NOTE_NV_CUINFO"
        /*0018*/ 	.short	0x0002
        /*001a*/ 	.short	0x0064
        /*001c*/ 	.short	0x0082
	.zero		2


//--------------------- .nv.info                  --------------------------
	.section	.nv.info,"",@"SHT_CUDA_INFO"
	.align	4


	//----- nvinfo : EIATTR_REGCOUNT
	.align		4
        /*0000*/ 	.byte	0x04, 0x2f
        /*0002*/ 	.short	(.L_1 - .L_0)
	.align		4
.L_0:
        /*0004*/ 	.word	index@(_Z29calculate_pairwise_dists_cudaPfS_jj)
        /*0008*/ 	.word	0x00000020


	//----- nvinfo : EIATTR_FRAME_SIZE
	.align		4
.L_1:
        /*000c*/ 	.byte	0x04, 0x11
        /*000e*/ 	.short	(.L_3 - .L_2)
	.align		4
.L_2:
        /*0010*/ 	.word	index@(_Z29calculate_pairwise_dists_cudaPfS_jj)
        /*0014*/ 	.word	0x00000000


	//----- nvinfo : EIATTR_MIN_STACK_SIZE
	.align		4
.L_3:
        /*0018*/ 	.byte	0x04, 0x12
        /*001a*/ 	.short	(.L_5 - .L_4)
	.align		4
.L_4:
        /*001c*/ 	.word	index@(_Z29calculate_pairwise_dists_cudaPfS_jj)
        /*0020*/ 	.word	0x00000000
.L_5:


//--------------------- .nv.compat                --------------------------
	.section	.nv.compat,"",@"SHT_CUDA_COMPAT_INFO"
	.align	4
        /*0000*/ 	.byte	0x02, 0x09, 0x00, 0x00, 0x02, 0x02, 0x01, 0x00, 0x02, 0x05, 0x05, 0x00, 0x03, 0x07, 0x01, 0x01
        /*0010*/ 	.byte	0x02, 0x03, 0x00, 0x00, 0x02, 0x06, 0x01, 0x00, 0x04, 0x0b, 0x08, 0x00, 0x09, 0x00, 0x00, 0x00
        /*0020*/ 	.byte	0x00, 0x00, 0x00, 0x00


//--------------------- .nv.info._Z29calculate_pairwise_dists_cudaPfS_jj --------------------------
	.section	.nv.info._Z29calculate_pairwise_dists_cudaPfS_jj,"",@"SHT_CUDA_INFO"
	.sectionflags	@""
	.align	4


	//----- nvinfo : EIATTR_CUDA_API_VERSION
	.align		4
        /*0000*/ 	.byte	0x04, 0x37
        /*0002*/ 	.short	(.L_7 - .L_6)
.L_6:
        /*0004*/ 	.word	0x00000082


	//----- nvinfo : EIATTR_KPARAM_INFO
	.align		4
.L_7:
        /*0008*/ 	.byte	0x04, 0x17
        /*000a*/ 	.short	(.L_9 - .L_8)
.L_8:
        /*000c*/ 	.word	0x00000000
        /*0010*/ 	.short	0x0003
        /*0012*/ 	.short	0x0014
        /*0014*/ 	.byte	0x00, 0xf0, 0x11, 0x00


	//----- nvinfo : EIATTR_KPARAM_INFO
	.align		4
.L_9:
        /*0018*/ 	.byte	0x04, 0x17
        /*001a*/ 	.short	(.L_11 - .L_10)
.L_10:
        /*001c*/ 	.word	0x00000000
        /*0020*/ 	.short	0x0002
        /*0022*/ 	.short	0x0010
        /*0024*/ 	.byte	0x00, 0xf0, 0x11, 0x00


	//----- nvinfo : EIATTR_KPARAM_INFO
	.align		4
.L_11:
        /*0028*/ 	.byte	0x04, 0x17
        /*002a*/ 	.short	(.L_13 - .L_12)
.L_12:
        /*002c*/ 	.word	0x00000000
        /*0030*/ 	.short	0x0001
        /*0032*/ 	.short	0x0008
        /*0034*/ 	.byte	0x00, 0xf5, 0x21, 0x00


	//----- nvinfo : EIATTR_KPARAM_INFO
	.align		4
.L_13:
        /*0038*/ 	.byte	0x04, 0x17
        /*003a*/ 	.short	(.L_15 - .L_14)
.L_14:
        /*003c*/ 	.word	0x00000000
        /*0040*/ 	.short	0x0000
        /*0042*/ 	.short	0x0000
        /*0044*/ 	.byte	0x00, 0xf5, 0x21, 0x00


	//----- nvinfo : EIATTR_SPARSE_MMA_MASK
	.align		4
.L_15:
        /*0048*/ 	.byte	0x03, 0x50
        /*004a*/ 	.short	0x0000


	//----- nvinfo : EIATTR_MAXREG_COUNT
	.align		4
        /*004c*/ 	.byte	0x03, 0x1b
        /*004e*/ 	.short	0x00ff


	//----- nvinfo : EIATTR_NUM_BARRIERS
	.align		4
        /*0050*/ 	.byte	0x02, 0x4c
        /*0052*/ 	.byte	0x01
	.zero		1


	//----- nvinfo : EIATTR_MERCURY_ISA_VERSION
	.align		4
        /*0054*/ 	.byte	0x03, 0x5f
        /*0056*/ 	.short	0x0101


	//----- nvinfo : EIATTR_VRC_CTA_INIT_COUNT
	.align		4
        /*0058*/ 	.byte	0x02, 0x4a
	.zero		1
	.zero		1


	//----- nvinfo : EIATTR_EXIT_INSTR_OFFSETS
	.align		4
        /*005c*/ 	.byte	0x04, 0x1c
        /*005e*/ 	.short	(.L_17 - .L_16)


	//   ....[0]....
.L_16:
        /*0060*/ 	.word	0x00000e40


	//----- nvinfo : EIATTR_CBANK_PARAM_SIZE
	.align		4
.L_17:
        /*0064*/ 	.byte	0x03, 0x19
        /*0066*/ 	.short	0x0018


	//----- nvinfo : EIATTR_PARAM_CBANK
	.align		4
        /*0068*/ 	.byte	0x04, 0x0a
        /*006a*/ 	.short	(.L_19 - .L_18)
	.align		4
.L_18:
        /*006c*/ 	.word	index@(.nv.constant0._Z29calculate_pairwise_dists_cudaPfS_jj)
        /*0070*/ 	.short	0x0380
        /*0072*/ 	.short	0x0018


	//----- nvinfo : EIATTR_SW_WAR
	.align		4
.L_19:
        /*0074*/ 	.byte	0x04, 0x36
        /*0076*/ 	.short	(.L_21 - .L_20)
.L_20:
        /*0078*/ 	.word	0x00000008
.L_21:


//--------------------- .nv.callgraph             --------------------------
	.section	.nv.callgraph,"",@"SHT_CUDA_CALLGRAPH"
	.align	4
	.sectionentsize	8
	.align		4
        /*0000*/ 	.word	0x00000000
	.align		4
        /*0004*/ 	.word	0xffffffff
	.align		4
        /*0008*/ 	.word	0x00000000
	.align		4
        /*000c*/ 	.word	0xfffffffe
	.align		4
        /*0010*/ 	.word	0x00000000
	.align		4
        /*0014*/ 	.word	0xfffffffd
	.align		4
        /*0018*/ 	.word	0x00000000
	.align		4
        /*001c*/ 	.word	0xfffffffc


//--------------------- .text._Z29calculate_pairwise_dists_cudaPfS_jj --------------------------
	.section	.text._Z29calculate_pairwise_dists_cudaPfS_jj,"ax",@progbits
	.align	128
        .global         _Z29calculate_pairwise_dists_cudaPfS_jj
        .type           _Z29calculate_pairwise_dists_cudaPfS_jj,@function
        .size           _Z29calculate_pairwise_dists_cudaPfS_jj,(.L_x_4 - _Z29calculate_pairwise_dists_cudaPfS_jj)
        .other          _Z29calculate_pairwise_dists_cudaPfS_jj,@"STO_CUDA_ENTRY STV_DEFAULT"
_Z29calculate_pairwise_dists_cudaPfS_jj:
.text._Z29calculate_pairwise_dists_cudaPfS_jj:
[----:B------:R-:W-:Y:S08]  /*0000*/  LDC R1, c[0x0][0x37c] ;  /* 0x0000df00ff017b82 */ /* 0x000ff00000000800 */
[----:B------:R-:W0:Y:S01]  /*0010*/  S2UR UR4, SR_CTAID.Y ;  /* 0x00000000000479c3 */ /* 0x000e220000002600 */
[----:B------:R-:W1:Y:S01]  /*0020*/  S2R R0, SR_TID.X ;  /* 0x0000000000007919 */ /* 0x000e620000002100 */
[----:B------:R-:W2:Y:S01]  /*0030*/  LDCU.64 UR10, c[0x0][0x358] ;  /* 0x00006b00ff0a77ac */ /* 0x000ea20008000a00 */
[----:B------:R-:W-:Y:S01]  /*0040*/  HFMA2 R8, -RZ, RZ, 0, 0 ;  /* 0x00000000ff087431 */ /* 0x000fe200000001ff */
[----:B------:R-:W3:Y:S04]  /*0050*/  S2R R3, SR_TID.Y ;  /* 0x0000000000037919 */ /* 0x000ee80000002200 */
[----:B------:R-:W4:Y:S08]  /*0060*/  LDC R21, c[0x0][0x394] ;  /* 0x0000e500ff157b82 */ /* 0x000f300000000800 */
[----:B------:R-:W5:Y:S01]  /*0070*/  S2UR UR5, SR_CTAID.X ;  /* 0x00000000000579c3 */ /* 0x000f620000002500 */
[----:B0-----:R-:W-:-:S06]  /*0080*/  USHF.L.U32 UR4, UR4, 0x4, URZ ;  /* 0x0000000404047899 */ /* 0x001fcc00080006ff */
[----:B----4-:R-:W-:-:S05]  /*0090*/  IMAD R17, R21, UR4, RZ ;  /* 0x0000000415117c24 */ /* 0x010fca000f8e02ff */
[----:B------:R-:W-:Y:S01]  /*00a0*/  IADD3 R16, PT, PT, R17, -0x1, R21 ;  /* 0xffffffff11107810 */ /* 0x000fe20007ffe015 */
[----:B-----5:R-:W-:-:S03]  /*00b0*/  USHF.L.U32 UR5, UR5, 0x4, URZ ;  /* 0x0000000405057899 */ /* 0x020fc600080006ff */
[----:B------:R-:W-:-:S13]  /*00c0*/  ISETP.GT.AND P0, PT, R17, R16, PT ;  /* 0x000000101100720c */ /* 0x000fda0003f04270 */
[----:B-123--:R-:W-:Y:S05]  /*00d0*/  @P0 BRA `(.L_x_0) ;  /* 0x0000000c003c0947 */ /* 0x00efea0003800000 */
[----:B------:R-:W0:Y:S01]  /*00e0*/  S2UR UR8, SR_CgaCtaId ;  /* 0x00000000000879c3 */ /* 0x000e220000008800 */
[C---:B------:R-:W-:Y:S01]  /*00f0*/  IADD3 R22, PT, PT, R17.reuse, 0x10, RZ ;  /* 0x0000001011167810 */ /* 0x040fe20007ffe0ff */
[----:B------:R-:W-:Y:S01]  /*0100*/  UMOV UR6, 0x400 ;  /* 0x0000040000067882 */ /* 0x000fe20000000000 */
[----:B------:R-:W-:Y:S01]  /*0110*/  LOP3.LUT R5, RZ, R17, RZ, 0x33, !PT ;  /* 0x00000011ff057212 */ /* 0x000fe200078e33ff */
[----:B------:R-:W-:Y:S01]  /*0120*/  UIADD3 UR7, UPT, UPT, UR6, 0x400, URZ ;  /* 0x0000040006077890 */ /* 0x000fe2000fffe0ff */
[-C--:B------:R-:W-:Y:S01]  /*0130*/  VIADDMNMX R2, R17, R21.reuse, R22, !PT ;  /* 0x0000001511027246 */ /* 0x080fe20007800116 */
[----:B------:R-:W-:Y:S01]  /*0140*/  IMAD R6, R3, R21, R0 ;  /* 0x0000001503067224 */ /* 0x000fe200078e0200 */
[----:B------:R-:W-:Y:S01]  /*0150*/  MOV R8, RZ ;  /* 0x000000ff00087202 */ /* 0x000fe20000000f00 */
[----:B------:R-:W1:Y:S01]  /*0160*/  LDC.64 R18, c[0x0][0x380] ;  /* 0x0000e000ff127b82 */ /* 0x000e620000000a00 */
[----:B------:R-:W-:Y:S01]  /*0170*/  IADD3 R2, PT, PT, R2, R5, RZ ;  /* 0x0000000502027210 */ /* 0x000fe20007ffe0ff */
[----:B------:R-:W-:-:S03]  /*0180*/  IMAD R21, R21, UR5, R6 ;  /* 0x0000000515157c24 */ /* 0x000fc6000f8e0206 */
[C---:B------:R-:W-:Y:S02]  /*0190*/  LOP3.LUT P0, RZ, R2.reuse, 0x10, RZ, 0xc0, !PT ;  /* 0x0000001002ff7812 */ /* 0x040fe4000780c0ff */
[----:B------:R-:W-:Y:S01]  /*01a0*/  ISETP.GE.U32.AND P1, PT, R2, 0x10, PT ;  /* 0x000000100200780c */ /* 0x000fe20003f26070 */
[----:B0-----:R-:W-:Y:S02]  /*01b0*/  ULEA UR7, UR8, UR7, 0x18 ;  /* 0x0000000708077291 */ /* 0x001fe4000f8ec0ff */
[----:B------:R-:W-:-:S04]  /*01c0*/  ULEA UR6, UR8, UR6, 0x18 ;  /* 0x0000000608067291 */ /* 0x000fc8000f8ec0ff */
[C---:B------:R-:W-:Y:S02]  /*01d0*/  LEA R2, R0.reuse, UR7, 0x6 ;  /* 0x0000000700027c11 */ /* 0x040fe4000f8e30ff */
[----:B------:R-:W-:Y:S01]  /*01e0*/  LEA R7, R3, UR6, 0x6 ;  /* 0x0000000603077c11 */ /* 0x000fe2000f8e30ff */
[----:B-1----:R-:W-:Y:S01]  /*01f0*/  IMAD.WIDE.U32 R20, R21, 0x4, R18 ;  /* 0x0000000415147825 */ /* 0x002fe200078e0012 */
[----:B------:R-:W-:Y:S02]  /*0200*/  LEA R4, R3, R2, 0x2 ;  /* 0x0000000203047211 */ /* 0x000fe400078e10ff */
[C---:B------:R-:W-:Y:S01]  /*0210*/  LEA R5, R0.reuse, R7, 0x2 ;  /* 0x0000000700057211 */ /* 0x040fe200078e10ff */
[----:B------:R-:W-:Y:S01]  /*0220*/  IMAD R2, R0, -0x3c, R2 ;  /* 0xffffffc400027824 */ /* 0x000fe200078e0202 */
[----:B------:R-:W-:Y:S06]  /*0230*/  @P0 BRA `(.L_x_1) ;  /* 0x0000000000f40947 */ /* 0x000fec0003800000 */
[----:B------:R-:W-:Y:S01]  /*0240*/  IADD3 R9, PT, PT, R17, R6, RZ ;  /* 0x0000000611097210 */ /* 0x000fe20007ffe0ff */
[----:B------:R-:W2:Y:S04]  /*0250*/  LDG.E R25, desc[UR10][R20.64] ;  /* 0x0000000a14197981 */ /* 0x000ea8000c1e1900 */
[----:B------:R-:W-:-:S05]  /*0260*/  IMAD.WIDE.U32 R8, R9, 0x4, R18 ;  /* 0x0000000409087825 */ /* 0x000fca00078e0012 */
[----:B------:R-:W3:Y:S04]  /*0270*/  LDG.E R26, desc[UR10][R8.64] ;  /* 0x0000000a081a7981 */ /* 0x000ee8000c1e1900 */
[----:B---3--:R-:W-:Y:S04]  /*0280*/  STS [R5], R26 ;  /* 0x0000001a05007388 */ /* 0x008fe80000000800 */
[----:B--2---:R-:W-:Y:S01]  /*0290*/  STS [R4], R25 ;  /* 0x0000001904007388 */ /* 0x004fe20000000800 */
[----:B------:R-:W-:Y:S06]  /*02a0*/  BAR.SYNC.DEFER_BLOCKING 0x0 ;  /* 0x0000000000007b1d */ /* 0x000fec0000010000 */
[----:B------:R-:W-:Y:S04]  /*02b0*/  LDS R27, [R2] ;  /* 0x00000000021b7984 */ /* 0x000fe80000000800 */
[----:B------:R-:W0:Y:S04]  /*02c0*/  LDS.128 R12, [R7] ;  /* 0x00000000070c7984 */ /* 0x000e280000000c00 */
[----:B------:R-:W1:Y:S04]  /*02d0*/  LDS R28, [R2+0x40] ;  /* 0x00004000021c7984 */ /* 0x000e680000000800 */
[----:B------:R-:W2:Y:S04]  /*02e0*/  LDS R23, [R2+0x80] ;  /* 0x0000800002177984 */ /* 0x000ea80000000800 */
[----:B------:R-:W3:Y:S04]  /*02f0*/  LDS R24, [R2+0xc0] ;  /* 0x0000c00002187984 */ /* 0x000ee80000000800 */
[----:B------:R-:W-:Y:S04]  /*0300*/  LDS R17, [R2+0x100] ;  /* 0x0001000002117984 */ /* 0x000fe80000000800 */
[----:B------:R-:W4:Y:S04]  /*0310*/  LDS.128 R8, [R7+0x10] ;  /* 0x0000100007087984 */ /* 0x000f280000000c00 */
[----:B------:R-:W5:Y:S01]  /*0320*/  LDS R26, [R2+0x140] ;  /* 0x00014000021a7984 */ /* 0x000f620000000800 */
[----:B0-----:R-:W-:Y:S01]  /*0330*/  FADD R12, R12, -R27 ;  /* 0x8000001b0c0c7221 */ /* 0x001fe20000000000 */
[----:B-1----:R-:W-:-:S03]  /*0340*/  FADD R13, -R28, R13 ;  /* 0x0000000d1c0d7221 */ /* 0x002fc60000000100 */
[----:B------:R-:W-:Y:S01]  /*0350*/  FFMA R12, R12, R12, RZ ;  /* 0x0000000c0c0c7223 */ /* 0x000fe200000000ff */
[----:B------:R-:W0:Y:S01]  /*0360*/  LDS R28, [R2+0x1c0] ;  /* 0x0001c000021c7984 */ /* 0x000e220000000800 */
[----:B--2---:R-:W-:Y:S02]  /*0370*/  FADD R23, -R23, R14 ;  /* 0x0000000e17177221 */ /* 0x004fe40000000100 */
[----:B------:R-:W-:-:S04]  /*0380*/  FFMA R12, R13, R13, R12 ;  /* 0x0000000d0d0c7223 */ /* 0x000fc8000000000c */
[----:B------:R-:W-:Y:S01]  /*0390*/  FFMA R12, R23, R23, R12 ;  /* 0x00000017170c7223 */ /* 0x000fe2000000000c */
[----:B---3--:R-:W-:Y:S01]  /*03a0*/  FADD R15, -R24, R15 ;  /* 0x0000000f180f7221 */ /* 0x008fe20000000100 */
[----:B------:R-:W1:Y:S03]  /*03b0*/  LDS R23, [R2+0x180] ;  /* 0x0001800002177984 */ /* 0x000e660000000800 */
[----:B------:R-:W-:Y:S01]  /*03c0*/  FFMA R24, R15, R15, R12 ;  /* 0x0000000f0f187223 */ /* 0x000fe2000000000c */
[----:B----4-:R-:W-:Y:S01]  /*03d0*/  FADD R25, R8, -R17 ;  /* 0x8000001108197221 */ /* 0x010fe20000000000 */
[----:B------:R-:W-:Y:S04]  /*03e0*/  LDS.128 R12, [R7+0x20] ;  /* 0x00002000070c7984 */ /* 0x000fe80000000c00 */
[----:B------:R-:W2:Y:S01]  /*03f0*/  LDS R17, [R2+0x200] ;  /* 0x0002000002117984 */ /* 0x000ea20000000800 */
[----:B------:R-:W-:-:S03]  /*0400*/  FFMA R25, R25, R25, R24 ;  /* 0x0000001919197223 */ /* 0x000fc60000000018 */
[----:B------:R-:W3:Y:S01]  /*0410*/  LDS R24, [R2+0x240] ;  /* 0x0002400002187984 */ /* 0x000ee20000000800 */
[----:B-----5:R-:W-:-:S04]  /*0420*/  FADD R26, -R26, R9 ;  /* 0x000000091a1a7221 */ /* 0x020fc80000000100 */
[----:B------:R-:W-:Y:S01]  /*0430*/  FFMA R25, R26, R26, R25 ;  /* 0x0000001a1a197223 */ /* 0x000fe20000000019 */
[----:B0-----:R-:W-:Y:S01]  /*0440*/  FADD R28, -R28, R11 ;  /* 0x0000000b1c1c7221 */ /* 0x001fe20000000100 */
[----:B-1----:R-:W-:Y:S02]  /*0450*/  FADD R10, -R23, R10 ;  /* 0x0000000a170a7221 */ /* 0x002fe40000000100 */
[----:B------:R-:W-:Y:S02]  /*0460*/  LDS R23, [R2+0x300] ;  /* 0x0003000002177984 */ /* 0x000fe40000000800 */
[----:B------:R-:W-:Y:S02]  /*0470*/  FFMA R25, R10, R10, R25 ;  /* 0x0000000a0a197223 */ /* 0x000fe40000000019 */
[----:B------:R-:W-:Y:S02]  /*0480*/  LDS.128 R8, [R7+0x30] ;  /* 0x0000300007087984 */ /* 0x000fe40000000c00 */
[----:B------:R-:W-:Y:S01]  /*0490*/  FFMA R25, R28, R28, R25 ;  /* 0x0000001c1c197223 */ /* 0x000fe20000000019 */
[----:B--2---:R-:W-:-:S02]  /*04a0*/  FADD R12, R12, -R17 ;  /* 0x800000110c0c7221 */ /* 0x004fc40000000000 */
[----:B------:R-:W0:Y:S02]  /*04b0*/  LDS R17, [R2+0x280] ;  /* 0x0002800002117984 */ /* 0x000e240000000800 */
[----:B------:R-:W-:Y:S02]  /*04c0*/  FFMA R25, R12, R12, R25 ;  /* 0x0000000c0c197223 */ /* 0x000fe40000000019 */
[----:B------:R-:W1:Y:S01]  /*04d0*/  LDS R12, [R2+0x2c0] ;  /* 0x0002c000020c7984 */ /* 0x000e620000000800 */
[----:B---3--:R-:W-:-:S03]  /*04e0*/  FADD R26, -R24, R13 ;  /* 0x0000000d181a7221 */ /* 0x008fc60000000100 */
[----:B------:R-:W2:Y:S01]  /*04f0*/  LDS R24, [R2+0x340] ;  /* 0x0003400002187984 */ /* 0x000ea20000000800 */
[----:B------:R-:W-:-:S03]  /*0500*/  FFMA R25, R26, R26, R25 ;  /* 0x0000001a1a197223 */ /* 0x000fc60000000019 */
[----:B------:R-:W3:Y:S04]  /*0510*/  LDS R13, [R2+0x380] ;  /* 0x00038000020d7984 */ /* 0x000ee80000000800 */
[----:B------:R-:W4:Y:S01]  /*0520*/  LDS R26, [R2+0x3c0] ;  /* 0x0003c000021a7984 */ /* 0x000f220000000800 */
[----:B0-----:R-:W-:-:S04]  /*0530*/  FADD R14, -R17, R14 ;  /* 0x0000000e110e7221 */ /* 0x001fc80000000100 */
[----:B------:R-:W-:Y:S01]  /*0540*/  FFMA R25, R14, R14, R25 ;  /* 0x0000000e0e197223 */ /* 0x000fe20000000019 */
[----:B-1----:R-:W-:Y:S01]  /*0550*/  FADD R12, -R12, R15 ;  /* 0x0000000f0c0c7221 */ /* 0x002fe20000000100 */
[----:B------:R-:W-:-:S03]  /*0560*/  FADD R8, R8, -R23 ;  /* 0x8000001708087221 */ /* 0x000fc60000000000 */
[----:B------:R-:W-:Y:S01]  /*0570*/  FFMA R25, R12, R12, R25 ;  /* 0x0000000c0c197223 */ /* 0x000fe20000000019 */
[----:B--2---:R-:W-:-:S03]  /*0580*/  FADD R24, -R24, R9 ;  /* 0x0000000918187221 */ /* 0x004fc60000000100 */
[----:B------:R-:W-:Y:S01]  /*0590*/  FFMA R25, R8, R8, R25 ;  /* 0x0000000808197223 */ /* 0x000fe20000000019 */
[----:B---3--:R-:W-:-:S03]  /*05a0*/  FADD R10, -R13, R10 ;  /* 0x0000000a0d0a7221 */ /* 0x008fc60000000100 */
[----:B------:R-:W-:Y:S01]  /*05b0*/  FFMA R25, R24, R24, R25 ;  /* 0x0000001818197223 */ /* 0x000fe20000000019 */
[----:B----4-:R-:W-:-:S03]  /*05c0*/  FADD R26, -R26, R11 ;  /* 0x0000000b1a1a7221 */ /* 0x010fc60000000100 */
[----:B------:R-:W-:Y:S01]  /*05d0*/  FFMA R25, R10, R10, R25 ;  /* 0x0000000a0a197223 */ /* 0x000fe20000000019 */
[----:B------:R-:W-:-:S03]  /*05e0*/  MOV R17, R22 ;  /* 0x0000001600117202 */ /* 0x000fc60000000f00 */
[----:B------:R-:W-:Y:S01]  /*05f0*/  FFMA R8, R26, R26, R25 ;  /* 0x0000001a1a087223 */ /* 0x000fe20000000019 */
[----:B------:R-:W-:Y:S06]  /*0600*/  BAR.SYNC.DEFER_BLOCKING 0x0 ;  /* 0x0000000000007b1d */ /* 0x000fec0000010000 */
.L_x_1:
[----:B------:R-:W-:Y:S05]  /*0610*/  @!P1 BRA `(.L_x_0) ;  /* 0x0000000400ec9947 */ /* 0x000fea0003800000 */
.L_x_2:
[----:B------:R-:W-:Y:S01]  /*0620*/  IADD3 R23, PT, PT, R6, R17, RZ ;  /* 0x0000001106177210 */ /* 0x000fe20007ffe0ff */
[----:B------:R-:W2:Y:S04]  /*0630*/  LDG.E R29, desc[UR10][R20.64] ;  /* 0x0000000a141d7981 */ /* 0x000ea8000c1e1900 */
[----:B------:R-:W-:-:S06]  /*0640*/  IMAD.WIDE.U32 R10, R23, 0x4, R18 ;  /* 0x00000004170a7825 */ /* 0x000fcc00078e0012 */
[----:B------:R-:W3:Y:S01]  /*0650*/  LDG.E R10, desc[UR10][R10.64] ;  /* 0x0000000a0a0a7981 */ /* 0x000ee2000c1e1900 */
[----:B------:R-:W-:-:S03]  /*0660*/  IADD3 R23, PT, PT, R23, 0x10, RZ ;  /* 0x0000001017177810 */ /* 0x000fc60007ffe0ff */
[----:B---3--:R-:W-:Y:S04]  /*0670*/  STS [R5], R10 ;  /* 0x0000000a05007388 */ /* 0x008fe80000000800 */
[----:B--2---:R-:W-:Y:S01]  /*0680*/  STS [R4], R29 ;  /* 0x0000001d04007388 */ /* 0x004fe20000000800 */
[----:B------:R-:W-:Y:S06]  /*0690*/  BAR.SYNC.DEFER_BLOCKING 0x0 ;  /* 0x0000000000007b1d */ /* 0x000fec0000010000 */
[----:B------:R-:W-:Y:S04]  /*06a0*/  LDS R9, [R2] ;  /* 0x0000000002097984 */ /* 0x000fe80000000800 */
[----:B------:R-:W0:Y:S04]  /*06b0*/  LDS.128 R12, [R7] ;  /* 0x00000000070c7984 */ /* 0x000e280000000c00 */
[----:B------:R-:W1:Y:S04]  /*06c0*/  LDS R22, [R2+0x40] ;  /* 0x0000400002167984 */ /* 0x000e680000000800 */
[----:B------:R-:W2:Y:S04]  /*06d0*/  LDS R25, [R2+0x80] ;  /* 0x0000800002197984 */ /* 0x000ea80000000800 */
[----:B------:R-:W-:Y:S04]  /*06e0*/  LDS R27, [R2+0x100] ;  /* 0x00010000021b7984 */ /* 0x000fe80000000800 */
[----:B------:R-:W-:Y:S01]  /*06f0*/  LDS R26, [R2+0x340] ;  /* 0x00034000021a7984 */ /* 0x000fe20000000800 */
[----:B0-----:R-:W-:-:S03]  /*0700*/  FADD R9, R12, -R9 ;  /* 0x800000090c097221 */ /* 0x001fc60000000000 */
[----:B------:R-:W0:Y:S01]  /*0710*/  LDS R12, [R2+0xc0] ;  /* 0x0000c000020c7984 */ /* 0x000e220000000800 */
[----:B------:R-:W-:-:S03]  /*0720*/  FFMA R24, R9, R9, R8 ;  /* 0x0000000909187223 */ /* 0x000fc60000000008 */
[----:B------:R-:W3:Y:S01]  /*0730*/  LDS.128 R8, [R7+0x10] ;  /* 0x0000100007087984 */ /* 0x000ee20000000c00 */
[----:B-1----:R-:W-:-:S03]  /*0740*/  FADD R13, -R22, R13 ;  /* 0x0000000d160d7221 */ /* 0x002fc60000000100 */
[----:B------:R-:W1:Y:S01]  /*0750*/  LDS R22, [R2+0x140] ;  /* 0x0001400002167984 */ /* 0x000e620000000800 */
[----:B------:R-:W-:Y:S01]  /*0760*/  FFMA R24, R13, R13, R24 ;  /* 0x0000000d0d187223 */ /* 0x000fe20000000018 */
[----:B--2---:R-:W-:-:S04]  /*0770*/  FADD R25, -R25, R14 ;  /* 0x0000000e19197221 */ /* 0x004fc80000000100 */
[----:B------:R-:W-:Y:S02]  /*0780*/  FFMA R24, R25, R25, R24 ;  /* 0x0000001919187223 */ /* 0x000fe40000000018 */
[----:B------:R-:W2:Y:S01]  /*0790*/  LDS R25, [R2+0x180] ;  /* 0x0001800002197984 */ /* 0x000ea20000000800 */
[----:B0-----:R-:W-:-:S04]  /*07a0*/  FADD R15, -R12, R15 ;  /* 0x0000000f0c0f7221 */ /* 0x001fc80000000100 */
[----:B------:R-:W-:Y:S01]  /*07b0*/  FFMA R24, R15, R15, R24 ;  /* 0x0000000f0f187223 */ /* 0x000fe20000000018 */
[----:B---3--:R-:W-:Y:S01]  /*07c0*/  FADD R27, R8, -R27 ;  /* 0x8000001b081b7221 */ /* 0x008fe20000000000 */
[----:B------:R-:W-:Y:S04]  /*07d0*/  LDS.128 R12, [R7+0x20] ;  /* 0x00002000070c7984 */ /* 0x000fe80000000c00 */
[----:B------:R-:W0:Y:S01]  /*07e0*/  LDS R8, [R2+0x1c0] ;  /* 0x0001c00002087984 */ /* 0x000e220000000800 */
[----:B------:R-:W-:Y:S01]  /*07f0*/  FFMA R24, R27, R27, R24 ;  /* 0x0000001b1b187223 */ /* 0x000fe20000000018 */
[----:B-1----:R-:W-:Y:S02]  /*0800*/  FADD R27, -R22, R9 ;  /* 0x00000009161b7221 */ /* 0x002fe40000000100 */
[----:B------:R-:W1:Y:S04]  /*0810*/  LDS R9, [R2+0x200] ;  /* 0x0002000002097984 */ /* 0x000e680000000800 */
[----:B------:R-:W3:Y:S01]  /*0820*/  LDS R22, [R2+0x240] ;  /* 0x0002400002167984 */ /* 0x000ee20000000800 */
[----:B------:R-:W-:-:S03]  /*0830*/  FFMA R24, R27, R27, R24 ;  /* 0x0000001b1b187223 */ /* 0x000fc60000000018 */
[----:B------:R-:W4:Y:S01]  /*0840*/  LDS R27, [R2+0x280] ;  /* 0x00028000021b7984 */ /* 0x000f220000000800 */
[----:B--2---:R-:W-:-:S04]  /*0850*/  FADD R25, -R25, R10 ;  /* 0x0000000a19197221 */ /* 0x004fc80000000100 */
[----:B------:R-:W-:Y:S02]  /*0860*/  FFMA R24, R25, R25, R24 ;  /* 0x0000001919187223 */ /* 0x000fe40000000018 */
[----:B------:R-:W-:Y:S01]  /*0870*/  LDS R25, [R2+0x380] ;  /* 0x0003800002197984 */ /* 0x000fe20000000800 */
[----:B0-----:R-:W-:-:S04]  /*0880*/  FADD R11, -R8, R11 ;  /* 0x0000000b080b7221 */ /* 0x001fc80000000100 */
[----:B------:R-:W-:Y:S01]  /*0890*/  FFMA R24, R11, R11, R24 ;  /* 0x0000000b0b187223 */ /* 0x000fe20000000018 */
[----:B-1----:R-:W-:Y:S01]  /*08a0*/  FADD R9, R12, -R9 ;  /* 0x800000090c097221 */ /* 0x002fe20000000000 */
[----:B---3--:R-:W-:-:S03]  /*08b0*/  FADD R13, -R22, R13 ;  /* 0x0000000d160d7221 */ /* 0x008fc60000000100 */
[----:B------:R-:W-:Y:S02]  /*08c0*/  FFMA R24, R9, R9, R24 ;  /* 0x0000000909187223 */ /* 0x000fe40000000018 */
[----:B------:R-:W-:Y:S01]  /*08d0*/  LDS.128 R8, [R7+0x30] ;  /* 0x0000300007087984 */ /* 0x000fe20000000c00 */
[----:B----4-:R-:W-:Y:S01]  /*08e0*/  FADD R27, -R27, R14 ;  /* 0x0000000e1b1b7221 */ /* 0x010fe20000000100 */
[----:B------:R-:W-:Y:S02]  /*08f0*/  FFMA R12, R13, R13, R24 ;  /* 0x0000000d0d0c7223 */ /* 0x000fe40000000018 */
[----:B------:R-:W0:Y:S04]  /*0900*/  LDS R14, [R2+0x2c0] ;  /* 0x0002c000020e7984 */ /* 0x000e280000000800 */
[----:B------:R-:W1:Y:S04]  /*0910*/  LDS R13, [R2+0x300] ;  /* 0x00030000020d7984 */ /* 0x000e680000000800 */
[----:B------:R-:W2:Y:S01]  /*0920*/  LDS R24, [R2+0x3c0] ;  /* 0x0003c00002187984 */ /* 0x000ea20000000800 */
[----:B------:R-:W-:Y:S01]  /*0930*/  IMAD.WIDE.U32 R22, R23, 0x4, R18 ;  /* 0x0000000417167825 */ /* 0x000fe200078e0012 */
[----:B------:R-:W-:Y:S03]  /*0940*/  BAR.SYNC.DEFER_BLOCKING 0x0 ;  /* 0x0000000000007b1d */ /* 0x000fe60000010000 */
[----:B------:R-:W-:-:S03]  /*0950*/  FFMA R12, R27, R27, R12 ;  /* 0x0000001b1b0c7223 */ /* 0x000fc6000000000c */
[----:B------:R-:W3:Y:S04]  /*0960*/  LDG.E R28, desc[UR10][R22.64] ;  /* 0x0000000a161c7981 */ /* 0x000ee8000c1e1900 */
[----:B------:R-:W4:Y:S01]  /*0970*/  LDG.E R27, desc[UR10][R20.64] ;  /* 0x0000000a141b7981 */ /* 0x000f22000c1e1900 */
[----:B0-----:R-:W-:Y:S01]  /*0980*/  FADD R15, -R14, R15 ;  /* 0x0000000f0e0f7221 */ /* 0x001fe20000000100 */
[----:B-1----:R-:W-:-:S03]  /*0990*/  FADD R8, R8, -R13 ;  /* 0x8000000d08087221 */ /* 0x002fc60000000000 */
[----:B------:R-:W-:Y:S01]  /*09a0*/  FFMA R29, R15, R15, R12 ;  /* 0x0000000f0f1d7223 */ /* 0x000fe2000000000c */
[----:B------:R-:W-:-:S03]  /*09b0*/  FADD R26, -R26, R9 ;  /* 0x000000091a1a7221 */ /* 0x000fc60000000100 */
[----:B------:R-:W-:Y:S01]  /*09c0*/  FFMA R29, R8, R8, R29 ;  /* 0x00000008081d7223 */ /* 0x000fe2000000001d */
[----:B------:R-:W-:-:S03]  /*09d0*/  FADD R10, -R25, R10 ;  /* 0x0000000a190a7221 */ /* 0x000fc60000000100 */
[----:B------:R-:W-:Y:S01]  /*09e0*/  FFMA R29, R26, R26, R29 ;  /* 0x0000001a1a1d7223 */ /* 0x000fe2000000001d */
[----:B--2---:R-:W-:-:S03]  /*09f0*/  FADD R8, -R24, R11 ;  /* 0x0000000b18087221 */ /* 0x004fc60000000100 */
[----:B------:R-:W-:-:S04]  /*0a00*/  FFMA R29, R10, R10, R29 ;  /* 0x0000000a0a1d7223 */ /* 0x000fc8000000001d */
[----:B------:R-:W-:Y:S01]  /*0a10*/  FFMA R29, R8, R8, R29 ;  /* 0x00000008081d7223 */ /* 0x000fe2000000001d */
[----:B------:R-:W-:-:S04]  /*0a20*/  IADD3 R17, PT, PT, R17, 0x20, RZ ;  /* 0x0000002011117810 */ /* 0x000fc80007ffe0ff */
[----:B------:R-:W-:Y:S01]  /*0a30*/  ISETP.GT.AND P0, PT, R17, R16, PT ;  /* 0x000000101100720c */ /* 0x000fe20003f04270 */
[----:B---3--:R-:W-:Y:S04]  /*0a40*/  STS [R5], R28 ;  /* 0x0000001c05007388 */ /* 0x008fe80000000800 */
[----:B----4-:R-:W-:Y:S01]  /*0a50*/  STS [R4], R27 ;  /* 0x0000001b04007388 */ /* 0x010fe20000000800 */
        /* <DEDUP_REMOVED lines=9> */
[----:B0-----:R-:W-:-:S04]  /*0af0*/  FADD R12, R12, -R27 ;  /* 0x8000001b0c0c7221 */ /* 0x001fc80000000000 */
[----:B------:R-:W-:Y:S01]  /*0b00*/  FFMA R29, R12, R12, R29 ;  /* 0x0000000c0c1d7223 */ /* 0x000fe2000000001d */
[----:B-1----:R-:W-:Y:S02]  /*0b10*/  FADD R12, -R22, R13 ;  /* 0x0000000d160c7221 */ /* 0x002fe40000000100 */
[----:B------:R-:W0:Y:S01]  /*0b20*/  LDS R22, [R2+0x140] ;  /* 0x0001400002167984 */ /* 0x000e220000000800 */
[----:B--2---:R-:W-:Y:S01]  /*0b30*/  FADD R14, -R23, R14 ;  /* 0x0000000e170e7221 */ /* 0x004fe20000000100 */
[----:B------:R-:W-:Y:S02]  /*0b40*/  FFMA R29, R12, R12, R29 ;  /* 0x0000000c0c1d7223 */ /* 0x000fe4000000001d */
[----:B------:R-:W1:Y:S01]  /*0b50*/  LDS R23, [R2+0x180] ;  /* 0x0001800002177984 */ /* 0x000e620000000800 */
[----:B---3--:R-:W-:Y:S01]  /*0b60*/  FADD R24, -R24, R15 ;  /* 0x0000000f18187221 */ /* 0x008fe20000000100 */
[----:B------:R-:W-:Y:S02]  /*0b70*/  FFMA R29, R14, R14, R29 ;  /* 0x0000000e0e1d7223 */ /* 0x000fe4000000001d */
[----:B------:R-:W-:Y:S01]  /*0b80*/  LDS.128 R12, [R7+0x20] ;  /* 0x00002000070c7984 */ /* 0x000fe20000000c00 */
[----:B----4-:R-:W-:-:S03]  /*0b90*/  FADD R8, R8, -R25 ;  /* 0x8000001908087221 */ /* 0x010fc60000000000 */
[----:B------:R-:W2:Y:S01]  /*0ba0*/  LDS R25, [R2+0x200] ;  /* 0x0002000002197984 */ /* 0x000ea20000000800 */
[----:B------:R-:W-:-:S03]  /*0bb0*/  FFMA R29, R24, R24, R29 ;  /* 0x00000018181d7223 */ /* 0x000fc6000000001d */
[----:B------:R-:W3:Y:S01]  /*0bc0*/  LDS R24, [R2+0x240] ;  /* 0x0002400002187984 */ /* 0x000ee20000000800 */
[----:B------:R-:W-:Y:S01]  /*0bd0*/  FFMA R29, R8, R8, R29 ;  /* 0x00000008081d7223 */ /* 0x000fe2000000001d */
[----:B-----5:R-:W-:Y:S01]  /*0be0*/  FADD R26, -R26, R11 ;  /* 0x0000000b1a1a7221 */ /* 0x020fe20000000100 */
[----:B0-----:R-:W-:-:S04]  /*0bf0*/  FADD R22, -R22, R9 ;  /* 0x0000000916167221 */ /* 0x001fc80000000100 */
[----:B------:R-:W-:Y:S01]  /*0c00*/  FFMA R29, R22, R22, R29 ;  /* 0x00000016161d7223 */ /* 0x000fe2000000001d */
[----:B-1----:R-:W-:Y:S01]  /*0c10*/  FADD R10, -R23, R10 ;  /* 0x0000000a170a7221 */ /* 0x002fe20000000100 */
[----:B------:R-:W-:Y:S03]  /*0c20*/  LDS R22, [R2+0x340] ;  /* 0x0003400002167984 */ /* 0x000fe60000000800 */
[----:B------:R-:W-:Y:S01]  /*0c30*/  FFMA R29, R10, R10, R29 ;  /* 0x0000000a0a1d7223 */ /* 0x000fe2000000001d */
[----:B------:R-:W0:Y:S03]  /*0c40*/  LDS R23, [R2+0x280] ;  /* 0x0002800002177984 */ /* 0x000e260000000800 */
[----:B------:R-:W-:Y:S01]  /*0c50*/  FFMA R29, R26, R26, R29 ;  /* 0x0000001a1a1d7223 */ /* 0x000fe2000000001d */
[----:B--2---:R-:W-:-:S02]  /*0c60*/  FADD R8, R12, -R25 ;  /* 0x800000190c087221 */ /* 0x004fc40000000000 */
[----:B------:R-:W1:Y:S02]  /*0c70*/  LDS R12, [R2+0x2c0] ;  /* 0x0002c000020c7984 */ /* 0x000e640000000800 */
[----:B------:R-:W-:Y:S02]  /*0c80*/  FFMA R29, R8, R8, R29 ;  /* 0x00000008081d7223 */ /* 0x000fe4000000001d */
[----:B------:R-:W-:Y:S04]  /*0c90*/  LDS R25, [R2+0x300] ;  /* 0x0003000002197984 */ /* 0x000fe80000000800 */
[----:B------:R-:W2:Y:S01]  /*0ca0*/  LDS.128 R8, [R7+0x30] ;  /* 0x0000300007087984 */ /* 0x000ea20000000c00 */
[----:B---3--:R-:W-:-:S03]  /*0cb0*/  FADD R24, -R24, R13 ;  /* 0x0000000d18187221 */ /* 0x008fc60000000100 */
[----:B------:R-:W3:Y:S01]  /*0cc0*/  LDS R13, [R2+0x380] ;  /* 0x00038000020d7984 */ /* 0x000ee20000000800 */
[----:B------:R-:W-:-:S03]  /*0cd0*/  FFMA R29, R24, R24, R29 ;  /* 0x00000018181d7223 */ /* 0x000fc6000000001d */
[----:B------:R-:W4:Y:S01]  /*0ce0*/  LDS R24, [R2+0x3c0] ;  /* 0x0003c00002187984 */ /* 0x000f220000000800 */
[----:B0-----:R-:W-:-:S04]  /*0cf0*/  FADD R14, -R23, R14 ;  /* 0x0000000e170e7221 */ /* 0x001fc80000000100 */
[----:B------:R-:W-:Y:S01]  /*0d00*/  FFMA R29, R14, R14, R29 ;  /* 0x0000000e0e1d7223 */ /* 0x000fe2000000001d */
[----:B-1----:R-:W-:-:S04]  /*0d10*/  FADD R12, -R12, R15 ;  /* 0x0000000f0c0c7221 */ /* 0x002fc80000000100 */
[----:B------:R-:W-:Y:S01]  /*0d20*/  FFMA R29, R12, R12, R29 ;  /* 0x0000000c0c1d7223 */ /* 0x000fe2000000001d */
[----:B--2---:R-:W-:Y:S01]  /*0d30*/  FADD R8, R8, -R25 ;  /* 0x8000001908087221 */ /* 0x004fe20000000000 */
[----:B------:R-:W-:-:S03]  /*0d40*/  FADD R22, -R22, R9 ;  /* 0x0000000916167221 */ /* 0x000fc60000000100 */
[----:B------:R-:W-:Y:S01]  /*0d50*/  FFMA R29, R8, R8, R29 ;  /* 0x00000008081d7223 */ /* 0x000fe2000000001d */
[----:B---3--:R-:W-:-:S03]  /*0d60*/  FADD R10, -R13, R10 ;  /* 0x0000000a0d0a7221 */ /* 0x008fc60000000100 */
[----:B------:R-:W-:Y:S01]  /*0d70*/  FFMA R29, R22, R22, R29 ;  /* 0x00000016161d7223 */ /* 0x000fe2000000001d */
[----:B----4-:R-:W-:-:S03]  /*0d80*/  FADD R24, -R24, R11 ;  /* 0x0000000b18187221 */ /* 0x010fc60000000100 */
[----:B------:R-:W-:-:S04]  /*0d90*/  FFMA R29, R10, R10, R29 ;  /* 0x0000000a0a1d7223 */ /* 0x000fc8000000001d */
[----:B------:R-:W-:Y:S01]  /*0da0*/  FFMA R8, R24, R24, R29 ;  /* 0x0000001818087223 */ /* 0x000fe2000000001d */
[----:B------:R-:W-:Y:S06]  /*0db0*/  BAR.SYNC.DEFER_BLOCKING 0x0 ;  /* 0x0000000000007b1d */ /* 0x000fec0000010000 */
[----:B------:R-:W-:Y:S05]  /*0dc0*/  @!P0 BRA `(.L_x_2) ;  /* 0xfffffff800148947 */ /* 0x000fea000383ffff */
.L_x_0:
[----:B------:R-:W0:Y:S01]  /*0dd0*/  LDC.64 R4, c[0x0][0x388] ;  /* 0x0000e200ff047b82 */ /* 0x000e220000000a00 */
[----:B------:R-:W1:Y:S01]  /*0de0*/  LDCU UR6, c[0x0][0x390] ;  /* 0x00007200ff0677ac */ /* 0x000e620008000800 */
[----:B------:R-:W-:Y:S02]  /*0df0*/  IADD3 R3, PT, PT, R3, UR4, RZ ;  /* 0x0000000403037c10 */ /* 0x000fe4000fffe0ff */
[----:B------:R-:W-:-:S05]  /*0e00*/  IADD3 R0, PT, PT, R0, UR5, RZ ;  /* 0x0000000500007c10 */ /* 0x000fca000fffe0ff */
[----:B-1----:R-:W-:-:S04]  /*0e10*/  IMAD R3, R3, UR6, R0 ;  /* 0x0000000603037c24 */ /* 0x002fc8000f8e0200 */
[----:B0-----:R-:W-:-:S05]  /*0e20*/  IMAD.WIDE R2, R3, 0x4, R4 ;  /* 0x0000000403027825 */ /* 0x001fca00078e0204 */
[----:B------:R-:W-:Y:S01]  /*0e30*/  STG.E desc[UR10][R2.64], R8 ;  /* 0x0000000802007986 */ /* 0x000fe2000c10190a */
[----:B------:R-:W-:Y:S05]  /*0e40*/  EXIT ;  /* 0x000000000000794d */ /* 0x000fea0003800000 */
.L_x_3:
[----:B------:R-:W-:-:S00]  /*0e50*/  BRA `(.L_x_3) ;  /* 0xfffffffc00fc7947 */ /* 0x000fc0000383ffff */
[----:B------:R-:W-:-:S00]  /*0e60*/  NOP ;  /* 0x0000000000007918 */ /* 0x000fc00000000000 */
        /* <DEDUP_REMOVED lines=9> */
.L_x_4:


//--------------------- .nv.shared._Z29calculate_pairwise_dists_cudaPfS_jj --------------------------
	.section	.nv.shared._Z29calculate_pairwise_dists_cudaPfS_jj,"aw",@nobits
	.sectionflags	@""
	.align	4
.nv.shared._Z29calculate_pairwise_dists_cudaPfS_jj:
	.zero		3072


//--------------------- .nv.shared.reserved.0     --------------------------
	.section	.nv.shared.reserved.0,"aw",@nobits
	.weak		__nv_reservedSMEM_offset_0_alias
	.size		__nv_reservedSMEM_offset_0_alias, 0, 64
	.other		__nv_reservedSMEM_offset_0_alias,@"STO_CUDA_RESERVED_SHARED STV_DEFAULT"
__nv_reservedSMEM_offset_0_alias:
	.zero		0
	.zero		64


//--------------------- .nv.constant0._Z29calculate_pairwise_dists_cudaPfS_jj --------------------------
	.section	.nv.constant0._Z29calculate_pairwise_dists_cudaPfS_jj,"a",@progbits
	.sectionflags	@""
	.align	4
.nv.constant0._Z29calculate_pairwise_dists_cudaPfS_jj:
	.zero		920


//--------------------- SYMBOLS --------------------------

	.type		.nv.reservedSmem.offset0,@object
	.size		.nv.reservedSmem.offset0,0x4
	.type		.nv.reservedSmem.cap,@object
	.size		.nv.reservedSmem.cap,0x4
